	.headerflags	@"EF_CUDA_TEXMODE_UNIFIED EF_CUDA_64BIT_ADDRESS EF_CUDA_ACCELERATORS EF_CUDA_SM90 EF_CUDA_VIRTUAL_SM(EF_CUDA_SM90)"
	.elftype	@"ET_EXEC"


//--------------------- .nv.info                  --------------------------
	.section	.nv.info,"",@"SHT_CUDA_INFO"
	.align	4


	//----- nvinfo : EIATTR_REGCOUNT
	.align		4
        /*0000*/ 	.byte	0x04, 0x2f
        /*0002*/ 	.short	(.L_1 - .L_0)
	.align		4
.L_0:
        /*0004*/ 	.word	index@(triton_poi_fused__unsafe_index_add_mul_sub_22)
        /*0008*/ 	.word	0x00000019


	//----- nvinfo : EIATTR_MIN_STACK_SIZE
	.align		4
.L_1:
        /*000c*/ 	.byte	0x04, 0x12
        /*000e*/ 	.short	(.L_3 - .L_2)
	.align		4
.L_2:
        /*0010*/ 	.word	index@(triton_poi_fused__unsafe_index_add_mul_sub_22)
        /*0014*/ 	.word	0x00000000


	//----- nvinfo : EIATTR_FRAME_SIZE
	.align		4
.L_3:
        /*0018*/ 	.byte	0x04, 0x11
        /*001a*/ 	.short	(.L_5 - .L_4)
	.align		4
.L_4:
        /*001c*/ 	.word	index@(triton_poi_fused__unsafe_index_add_mul_sub_22)
        /*0020*/ 	.word	0x00000000


	//----- nvinfo : EIATTR_MIN_STACK_SIZE
	.align		4
.L_5:
        /*0024*/ 	.byte	0x04, 0x12
        /*0026*/ 	.short	(.L_7 - .L_6)
	.align		4
.L_6:
        /*0028*/ 	.word	index@(triton_poi_fused__unsafe_index_add_mul_sub_22)
        /*002c*/ 	.word	0x00000000
.L_7:


//--------------------- .nv.info.triton_poi_fused__unsafe_index_add_mul_sub_22 --------------------------
	.section	.nv.info.triton_poi_fused__unsafe_index_add_mul_sub_22,"",@"SHT_CUDA_INFO"
	.sectionflags	@""
	.align	4


	//----- nvinfo : EIATTR_CUDA_API_VERSION
	.align		4
        /*0000*/ 	.byte	0x04, 0x37
        /*0002*/ 	.short	(.L_9 - .L_8)
.L_8:
        /*0004*/ 	.word	0x0000007c


	//----- nvinfo : EIATTR_KPARAM_INFO
	.align		4
.L_9:
        /*0008*/ 	.byte	0x04, 0x17
        /*000a*/ 	.short	(.L_11 - .L_10)
.L_10:
        /*000c*/ 	.word	0x00000000
        /*0010*/ 	.short	0x0006
        /*0012*/ 	.short	0x0030
        /*0014*/ 	.byte	0x00, 0xf0, 0x11, 0x00


	//----- nvinfo : EIATTR_KPARAM_INFO
	.align		4
.L_11:
        /*0018*/ 	.byte	0x04, 0x17
        /*001a*/ 	.short	(.L_13 - .L_12)
.L_12:
        /*001c*/ 	.word	0x00000000
        /*0020*/ 	.short	0x0005
        /*0022*/ 	.short	0x0028
        /*0024*/ 	.byte	0x00, 0xf4, 0x21, 0x00


	//----- nvinfo : EIATTR_KPARAM_INFO
	.align		4
.L_13:
        /*0028*/ 	.byte	0x04, 0x17
        /*002a*/ 	.short	(.L_15 - .L_14)
.L_14:
        /*002c*/ 	.word	0x00000000
        /*0030*/ 	.short	0x0004
        /*0032*/ 	.short	0x0020
        /*0034*/ 	.byte	0x00, 0xf4, 0x21, 0x00


	//----- nvinfo : EIATTR_KPARAM_INFO
	.align		4
.L_15:
        /*0038*/ 	.byte	0x04, 0x17
        /*003a*/ 	.short	(.L_17 - .L_16)
.L_16:
        /*003c*/ 	.word	0x00000000
        /*0040*/ 	.short	0x0003
        /*0042*/ 	.short	0x0018
        /*0044*/ 	.byte	0x00, 0xf4, 0x21, 0x00


	//----- nvinfo : EIATTR_KPARAM_INFO
	.align		4
.L_17:
        /*0048*/ 	.byte	0x04, 0x17
        /*004a*/ 	.short	(.L_19 - .L_18)
.L_18:
        /*004c*/ 	.word	0x00000000
        /*0050*/ 	.short	0x0002
        /*0052*/ 	.short	0x0010
        /*0054*/ 	.byte	0x00, 0xf4, 0x21, 0x00


	//----- nvinfo : EIATTR_KPARAM_INFO
	.align		4
.L_19:
        /*0058*/ 	.byte	0x04, 0x17
        /*005a*/ 	.short	(.L_21 - .L_20)
.L_20:
        /*005c*/ 	.word	0x00000000
        /*0060*/ 	.short	0x0001
        /*0062*/ 	.short	0x0008
        /*0064*/ 	.byte	0x00, 0xf4, 0x21, 0x00


	//----- nvinfo : EIATTR_KPARAM_INFO
	.align		4
.L_21:
        /*0068*/ 	.byte	0x04, 0x17
        /*006a*/ 	.short	(.L_23 - .L_22)
.L_22:
        /*006c*/ 	.word	0x00000000
        /*0070*/ 	.short	0x0000
        /*0072*/ 	.short	0x0000
        /*0074*/ 	.byte	0x00, 0xf4, 0x21, 0x00


	//----- nvinfo : EIATTR_SPARSE_MMA_MASK
	.align		4
.L_23:
        /*0078*/ 	.byte	0x03, 0x50
        /*007a*/ 	.short	0x0000


	//----- nvinfo : EIATTR_MAXREG_COUNT
	.align		4
        /*007c*/ 	.byte	0x03, 0x1b
        /*007e*/ 	.short	0x00ff


	//----- nvinfo : EIATTR_EXIT_INSTR_OFFSETS
	.align		4
        /*0080*/ 	.byte	0x04, 0x1c
        /*0082*/ 	.short	(.L_25 - .L_24)


	//   ....[0]....
.L_24:
        /*0084*/ 	.word	0x000004e0


	//----- nvinfo : EIATTR_REQNTID
	.align		4
.L_25:
        /*0088*/ 	.byte	0x04, 0x10
        /*008a*/ 	.short	(.L_27 - .L_26)
.L_26:
        /*008c*/ 	.word	0x00000100
        /*0090*/ 	.word	0x00000001
        /*0094*/ 	.word	0x00000001


	//----- nvinfo : EIATTR_CBANK_PARAM_SIZE
	.align		4
.L_27:
        /*0098*/ 	.byte	0x03, 0x19
        /*009a*/ 	.short	0x0034


	//----- nvinfo : EIATTR_PARAM_CBANK
	.align		4
        /*009c*/ 	.byte	0x04, 0x0a
        /*009e*/ 	.short	(.L_29 - .L_28)
	.align		4
.L_28:
        /*00a0*/ 	.word	index@(.nv.constant0.triton_poi_fused__unsafe_index_add_mul_sub_22)
        /*00a4*/ 	.short	0x0210
        /*00a6*/ 	.short	0x0034


	//----- nvinfo : EIATTR_SW_WAR
	.align		4
.L_29:
        /*00a8*/ 	.byte	0x04, 0x36
        /*00aa*/ 	.short	(.L_31 - .L_30)
.L_30:
        /*00ac*/ 	.word	0x00000008
.L_31:


//--------------------- .nv.callgraph             --------------------------
	.section	.nv.callgraph,"",@"SHT_CUDA_CALLGRAPH"
	.align	4
	.sectionentsize	8
	.align		4
        /*0000*/ 	.word	0x00000000
	.align		4
        /*0004*/ 	.word	0xffffffff
	.align		4
        /*0008*/ 	.word	0x00000000
	.align		4
        /*000c*/ 	.word	0xfffffffe
	.align		4
        /*0010*/ 	.word	0x00000000
	.align		4
        /*0014*/ 	.word	0xfffffffd
	.align		4
        /*0018*/ 	.word	0x00000000
	.align		4
        /*001c*/ 	.word	0xfffffffc


//--------------------- .text.triton_poi_fused__unsafe_index_add_mul_sub_22 --------------------------
	.section	.text.triton_poi_fused__unsafe_index_add_mul_sub_22,"ax",@progbits
	.align	128
        .global         triton_poi_fused__unsafe_index_add_mul_sub_22
        .type           triton_poi_fused__unsafe_index_add_mul_sub_22,@function
        .size           triton_poi_fused__unsafe_index_add_mul_sub_22,(.L_x_1 - triton_poi_fused__unsafe_index_add_mul_sub_22)
        .other          triton_poi_fused__unsafe_index_add_mul_sub_22,@"STO_CUDA_ENTRY STV_DEFAULT"
triton_poi_fused__unsafe_index_add_mul_sub_22:
.text.triton_poi_fused__unsafe_index_add_mul_sub_22:
[----:B------:R-:W-:Y:S01]  /*0000*/  LDC R1, c[0x0][0x28] ;  /* 0x00000a00ff017b82 */ /* 0x000fe20000000800 */
[----:B------:R-:W1:Y:S07]  /*0010*/  S2R R0, SR_TID.X ;  /* 0x0000000000007919 */ /* 0x000e6e0000002100 */
[----:B------:R-:W2:Y:S01]  /*0020*/  LDC.64 R14, c[0x0][0x210] ;  /* 0x00008400ff0e7b82 */ /* 0x000ea20000000a00 */
[----:B------:R-:W-:Y:S01]  /*0030*/  ULDC.64 UR4, c[0x0][0x208] ;  /* 0x0000820000047ab9 */ /* 0x000fe20000000a00 */
[----:B------:R-:W-:Y:S01]  /*0040*/  ULDC.64 UR6, c[0x0][0x220] ;  /* 0x0000880000067ab9 */ /* 0x000fe20000000a00 */
[----:B------:R-:W3:Y:S05]  /*0050*/  S2R R3, SR_CTAID.X ;  /* 0x0000000000037919 */ /* 0x000eea0000002500 */
[----:B------:R-:W4:Y:S01]  /*0060*/  LDC.64 R8, c[0x0][0x218] ;  /* 0x00008600ff087b82 */ /* 0x000f220000000a00 */
[----:B-1----:R-:W-:-:S05]  /*0070*/  IMAD.SHL.U32 R0, R0, 0x2, RZ ;  /* 0x0000000200007824 */ /* 0x002fca00078e00ff */
[----:B------:R-:W-:-:S05]  /*0080*/  LOP3.LUT R0, R0, 0x1fe, RZ, 0xc0, !PT ;  /* 0x000001fe00007812 */ /* 0x000fca00078ec0ff */
[----:B---3--:R-:W-:-:S05]  /*0090*/  IMAD R0, R3, 0x200, R0 ;  /* 0x0000020003007824 */ /* 0x008fca00078e0200 */
[----:B------:R-:W-:-:S04]  /*00a0*/  SHF.R.S32.HI R5, RZ, 0x1f, R0 ;  /* 0x0000001fff057819 */ /* 0x000fc80000011400 */
[----:B------:R-:W-:-:S04]  /*00b0*/  LEA.HI R2, R5, R0, RZ, 0x6 ;  /* 0x0000000005027211 */ /* 0x000fc800078f30ff */
[----:B------:R-:W-:Y:S02]  /*00c0*/  SHF.R.S32.HI R4, RZ, 0x6, R2 ;  /* 0x00000006ff047819 */ /* 0x000fe40000011402 */
[----:B------:R-:W-:Y:S02]  /*00d0*/  LOP3.LUT R7, R2, 0xffffffc0, RZ, 0xc0, !PT ;  /* 0xffffffc002077812 */ /* 0x000fe400078ec0ff */
[----:B------:R-:W-:-:S04]  /*00e0*/  LEA.HI R5, R4, R4, RZ, 0x6 ;  /* 0x0000000404057211 */ /* 0x000fc800078f30ff */
[----:B------:R-:W-:-:S05]  /*00f0*/  LOP3.LUT R5, R5, 0xffffffc0, RZ, 0xc0, !PT ;  /* 0xffffffc005057812 */ /* 0x000fca00078ec0ff */
[----:B------:R-:W-:-:S04]  /*0100*/  IMAD.IADD R5, R4, 0x1, -R5 ;  /* 0x0000000104057824 */ /* 0x000fc800078e0a05 */
[----:B--2---:R-:W-:Y:S02]  /*0110*/  IMAD.WIDE R14, R5, 0x8, R14 ;  /* 0x00000008050e7825 */ /* 0x004fe400078e020e */
[----:B------:R-:W1:Y:S04]  /*0120*/  LDC.64 R4, c[0x0][0x228] ;  /* 0x00008a00ff047b82 */ /* 0x000e680000000a00 */
[----:B------:R-:W2:Y:S01]  /*0130*/  LDG.E.EL.64 R14, desc[UR4][R14.64] ;  /* 0x000000040e0e7981 */ /* 0x000ea2000c2e1b00 */
[----:B------:R-:W-:-:S04]  /*0140*/  IMAD.IADD R12, R0, 0x1, -R7 ;  /* 0x00000001000c7824 */ /* 0x000fc800078e0a07 */
[----:B----4-:R-:W-:-:S06]  /*0150*/  IMAD.WIDE R8, R12, 0x8, R8 ;  /* 0x000000080c087825 */ /* 0x010fcc00078e0208 */
[----:B------:R-:W3:Y:S01]  /*0160*/  LDG.E.EL.128 R8, desc[UR4][R8.64] ;  /* 0x0000000408087981 */ /* 0x000ee2000c2e1d00 */
[----:B-1----:R-:W-:-:S06]  /*0170*/  IMAD.WIDE R4, R12, 0x8, R4 ;  /* 0x000000080c047825 */ /* 0x002fcc00078e0204 */
[----:B------:R-:W4:Y:S01]  /*0180*/  LDG.E.EL.128 R4, desc[UR4][R4.64] ;  /* 0x0000000404047981 */ /* 0x000f22000c2e1d00 */
[----:B------:R-:W-:-:S04]  /*0190*/  SHF.R.S32.HI R3, RZ, 0x16, R3 ;  /* 0x00000016ff037819 */ /* 0x000fc80000011403 */
[----:B------:R-:W-:-:S04]  /*01a0*/  SGXT R3, R3, 0x1 ;  /* 0x000000010303781a */ /* 0x000fc80000000200 */
[----:B------:R-:W-:Y:S02]  /*01b0*/  LEA.HI R3, R3, R0, RZ, 0xc ;  /* 0x0000000003037211 */ /* 0x000fe400078f60ff */
[----:B--2---:R-:W-:-:S04]  /*01c0*/  SHF.R.U32.HI R13, RZ, 0x1d, R15 ;  /* 0x0000001dff0d7819 */ /* 0x004fc8000001160f */
[----:B------:R-:W-:-:S04]  /*01d0*/  LOP3.LUT R13, R13, 0x4, RZ, 0xc0, !PT ;  /* 0x000000040d0d7812 */ /* 0x000fc800078ec0ff */
[----:B------:R-:W-:Y:S02]  /*01e0*/  IADD3 R16, P0, R14, R13, RZ ;  /* 0x0000000d0e107210 */ /* 0x000fe40007f1e0ff */
[----:B---3--:R-:W-:-:S03]  /*01f0*/  SHF.R.U32.HI R19, RZ, 0x1b, R9 ;  /* 0x0000001bff137819 */ /* 0x008fc60000011609 */
[----:B------:R-:W-:Y:S01]  /*0200*/  IMAD.X R13, RZ, RZ, R15, P0 ;  /* 0x000000ffff0d7224 */ /* 0x000fe200000e060f */
[----:B------:R-:W-:Y:S01]  /*0210*/  LEA R2, P0, R8, UR6, 0x2 ;  /* 0x0000000608027c11 */ /* 0x000fe2000f8010ff */
[----:B------:R-:W-:Y:S01]  /*0220*/  IMAD.SHL.U32 R14, R16, 0x10, RZ ;  /* 0x00000010100e7824 */ /* 0x000fe200078e00ff */
[----:B------:R-:W-:Y:S02]  /*0230*/  SHF.R.U32.HI R15, RZ, 0x1b, R11 ;  /* 0x0000001bff0f7819 */ /* 0x000fe4000001160b */
[----:B------:R-:W-:Y:S02]  /*0240*/  LEA R17, P1, R10, UR6, 0x2 ;  /* 0x000000060a117c11 */ /* 0x000fe4000f8210ff */
[----:B------:R-:W-:Y:S02]  /*0250*/  LEA.HI.X R18, R8, UR7, R9, 0x2, P0 ;  /* 0x0000000708127c11 */ /* 0x000fe400080f1409 */
[----:B------:R-:W-:Y:S02]  /*0260*/  SHF.L.U64.HI R13, R16, 0x4, R13 ;  /* 0x00000004100d7819 */ /* 0x000fe4000001020d */
[----:B------:R-:W-:-:S02]  /*0270*/  LOP3.LUT R15, R15, 0x10, RZ, 0xc0, !PT ;  /* 0x000000100f0f7812 */ /* 0x000fc400078ec0ff */
[----:B----4-:R-:W-:Y:S02]  /*0280*/  LEA R9, P4, R4, UR6, 0x2 ;  /* 0x0000000604097c11 */ /* 0x010fe4000f8810ff */
[----:B------:R-:W-:Y:S02]  /*0290*/  LEA.HI.X R16, R10, UR7, R11, 0x2, P1 ;  /* 0x000000070a107c11 */ /* 0x000fe400088f140b */
[--C-:B------:R-:W-:Y:S02]  /*02a0*/  SHF.R.U32.HI R11, RZ, 0x1b, R5.reuse ;  /* 0x0000001bff0b7819 */ /* 0x100fe40000011605 */
[----:B------:R-:W-:Y:S02]  /*02b0*/  LEA.HI.X R20, R4, UR7, R5, 0x2, P4 ;  /* 0x0000000704147c11 */ /* 0x000fe4000a0f1405 */
[----:B------:R-:W1:Y:S01]  /*02c0*/  LDC.64 R4, c[0x0][0x230] ;  /* 0x00008c00ff047b82 */ /* 0x000e620000000a00 */
[----:B------:R-:W-:Y:S02]  /*02d0*/  IADD3 R8, P2, P3, R14, R17, R15 ;  /* 0x000000110e087210 */ /* 0x000fe40007b5e00f */
[----:B------:R-:W-:-:S02]  /*02e0*/  LOP3.LUT R19, R19, 0x10, RZ, 0xc0, !PT ;  /* 0x0000001013137812 */ /* 0x000fc400078ec0ff */
[----:B------:R-:W-:Y:S02]  /*02f0*/  LEA R15, P4, R6, UR6, 0x2 ;  /* 0x00000006060f7c11 */ /* 0x000fe4000f8810ff */
[----:B------:R-:W-:Y:S02]  /*0300*/  SHF.R.U32.HI R10, RZ, 0x1b, R7 ;  /* 0x0000001bff0a7819 */ /* 0x000fe40000011607 */
[----:B------:R-:W-:Y:S02]  /*0310*/  LOP3.LUT R11, R11, 0x10, RZ, 0xc0, !PT ;  /* 0x000000100b0b7812 */ /* 0x000fe400078ec0ff */
[----:B------:R-:W-:Y:S02]  /*0320*/  IADD3 R2, P0, P1, R14, R2, R19 ;  /* 0x000000020e027210 */ /* 0x000fe4000791e013 */
[----:B------:R-:W-:Y:S02]  /*0330*/  LEA.HI.X R22, R6, UR7, R7, 0x2, P4 ;  /* 0x0000000706167c11 */ /* 0x000fe4000a0f1407 */
[----:B------:R-:W-:-:S02]  /*0340*/  LOP3.LUT R7, R10, 0x10, RZ, 0xc0, !PT ;  /* 0x000000100a077812 */ /* 0x000fc400078ec0ff */
[C---:B------:R-:W-:Y:S02]  /*0350*/  IADD3 R6, P4, P5, R14.reuse, R9, R11 ;  /* 0x000000090e067210 */ /* 0x040fe40007d9e00b */
[----:B------:R-:W-:Y:S02]  /*0360*/  SHF.R.S32.HI R11, RZ, 0xc, R3 ;  /* 0x0000000cff0b7819 */ /* 0x000fe40000011403 */
[----:B------:R-:W-:Y:S02]  /*0370*/  IADD3.X R3, R13, R18, RZ, P0, P1 ;  /* 0x000000120d037210 */ /* 0x000fe400007e24ff */
[----:B------:R-:W-:Y:S01]  /*0380*/  IADD3 R10, P0, P1, R14, R15, R7 ;  /* 0x0000000f0e0a7210 */ /* 0x000fe2000791e007 */
[----:B------:R-:W-:Y:S01]  /*0390*/  IMAD.SHL.U32 R15, R11, 0x10, RZ ;  /* 0x000000100b0f7824 */ /* 0x000fe200078e00ff */
[C---:B------:R-:W-:Y:S02]  /*03a0*/  IADD3.X R9, R13.reuse, R16, RZ, P2, P3 ;  /* 0x000000100d097210 */ /* 0x040fe400017e64ff */
[----:B------:R-:W-:Y:S01]  /*03b0*/  IADD3.X R7, R13, R20, RZ, P4, P5 ;  /* 0x000000140d077210 */ /* 0x000fe200027ea4ff */
[----:B------:R-:W-:Y:S01]  /*03c0*/  IMAD.WIDE R2, R15, 0x4, R2 ;  /* 0x000000040f027825 */ /* 0x000fe200078e0202 */
[----:B------:R-:W-:-:S03]  /*03d0*/  IADD3.X R11, R13, R22, RZ, P0, P1 ;  /* 0x000000160d0b7210 */ /* 0x000fc600007e24ff */
[C---:B------:R-:W-:Y:S02]  /*03e0*/  IMAD.WIDE R8, R15.reuse, 0x4, R8 ;  /* 0x000000040f087825 */ /* 0x040fe400078e0208 */
[----:B------:R-:W2:Y:S02]  /*03f0*/  LDG.E.EL R3, desc[UR4][R2.64] ;  /* 0x0000000402037981 */ /* 0x000ea4000c2e1900 */
[C---:B------:R-:W-:Y:S02]  /*0400*/  IMAD.WIDE R6, R15.reuse, 0x4, R6 ;  /* 0x000000040f067825 */ /* 0x040fe400078e0206 */
[----:B------:R-:W3:Y:S02]  /*0410*/  LDG.E.EL R8, desc[UR4][R8.64] ;  /* 0x0000000408087981 */ /* 0x000ee4000c2e1900 */
[----:B------:R-:W-:Y:S02]  /*0420*/  IMAD.WIDE R10, R15, 0x4, R10 ;  /* 0x000000040f0a7825 */ /* 0x000fe400078e020a */
[----:B------:R-:W2:Y:S02]  /*0430*/  LDG.E.EL R6, desc[UR4][R6.64] ;  /* 0x0000000406067981 */ /* 0x000ea4000c2e1900 */
[----:B-1----:R-:W-:-:S02]  /*0440*/  IMAD.WIDE R4, R12, 0x4, R4 ;  /* 0x000000040c047825 */ /* 0x002fc400078e0204 */
[----:B------:R-:W3:Y:S01]  /*0450*/  LDG.E.EL R11, desc[UR4][R10.64] ;  /* 0x000000040a0b7981 */ /* 0x000ee2000c2e1900 */
[----:B------:R-:W1:Y:S03]  /*0460*/  LDC.64 R12, c[0x0][0x238] ;  /* 0x00008e00ff0c7b82 */ /* 0x000e660000000a00 */
[----:B------:R-:W4:Y:S01]  /*0470*/  LDG.E.EL.64 R4, desc[UR4][R4.64] ;  /* 0x0000000404047981 */ /* 0x000f22000c2e1b00 */
[----:B-1----:R-:W-:-:S04]  /*0480*/  IMAD.WIDE R12, R0, 0x4, R12 ;  /* 0x00000004000c7825 */ /* 0x002fc800078e020c */
[----:B--2---:R-:W-:Y:S01]  /*0490*/  FADD R14, -R3, R6 ;  /* 0x00000006030e7221 */ /* 0x004fe20000000100 */
[----:B---3--:R-:W-:-:S03]  /*04a0*/  FADD R15, -R8, R11 ;  /* 0x0000000b080f7221 */ /* 0x008fc60000000100 */
[----:B----4-:R-:W-:Y:S01]  /*04b0*/  FFMA R14, R4, R14, R3 ;  /* 0x0000000e040e7223 */ /* 0x010fe20000000003 */
[----:B------:R-:W-:-:S05]  /*04c0*/  FFMA R15, R5, R15, R8 ;  /* 0x0000000f050f7223 */ /* 0x000fca0000000008 */
[----:B------:R-:W-:Y:S01]  /*04d0*/  STG.E.64 desc[UR4][R12.64], R14 ;  /* 0x0000000e0c007986 */ /* 0x000fe2000c101b04 */
[----:B------:R-:W-:Y:S05]  /*04e0*/  EXIT ;  /* 0x000000000000794d */ /* 0x000fea0003800000 */
.L_x_0:
[----:B------:R-:W-:-:S00]  /*04f0*/  BRA `(.L_x_0) ;  /* 0xfffffffc00fc7947 */ /* 0x000fc0000383ffff */
[----:B------:R-:W-:-:S00]  /*0500*/  NOP ;  /* 0x0000000000007918 */ /* 0x000fc00000000000 */
[----:B------:R-:W-:-:S00]  /*0510*/  NOP ;  /* 0x0000000000007918 */ /* 0x000fc00000000000 */
[----:B------:R-:W-:-:S00]  /*0520*/  NOP ;  /* 0x0000000000007918 */ /* 0x000fc00000000000 */
[----:B------:R-:W-:-:S00]  /*0530*/  NOP ;  /* 0x0000000000007918 */ /* 0x000fc00000000000 */
[----:B------:R-:W-:-:S00]  /*0540*/  NOP ;  /* 0x0000000000007918 */ /* 0x000fc00000000000 */
[----:B------:R-:W-:-:S00]  /*0550*/  NOP ;  /* 0x0000000000007918 */ /* 0x000fc00000000000 */
[----:B------:R-:W-:-:S00]  /*0560*/  NOP ;  /* 0x0000000000007918 */ /* 0x000fc00000000000 */
[----:B------:R-:W-:-:S00]  /*0570*/  NOP ;  /* 0x0000000000007918 */ /* 0x000fc00000000000 */
.L_x_1:


//--------------------- .nv.constant0.triton_poi_fused__unsafe_index_add_mul_sub_22 --------------------------
	.section	.nv.constant0.triton_poi_fused__unsafe_index_add_mul_sub_22,"a",@progbits
	.sectionflags	@""
	.align	4
.nv.constant0.triton_poi_fused__unsafe_index_add_mul_sub_22:
	.zero		580
